//
// Generated by NVIDIA NVVM Compiler
//
// Compiler Build ID: CL-36424714
// Cuda compilation tools, release 13.0, V13.0.88
// Based on NVVM 20.0.0
//

.version 9.0
.target sm_100
.address_size 64

	// .globl	_Z16lista_pierwszychPyS_Pb

.visible .entry _Z16lista_pierwszychPyS_Pb(
	.param .u64 .ptr .align 1 _Z16lista_pierwszychPyS_Pb_param_0,
	.param .u64 .ptr .align 1 _Z16lista_pierwszychPyS_Pb_param_1,
	.param .u64 .ptr .align 1 _Z16lista_pierwszychPyS_Pb_param_2
)
{
	.reg .pred 	%p<9>;
	.reg .b16 	%rs<2>;
	.reg .b32 	%r<9>;
	.reg .b64 	%rd<16>;

	ld.param.u64 	%rd8, [_Z16lista_pierwszychPyS_Pb_param_0];
	ld.param.u64 	%rd6, [_Z16lista_pierwszychPyS_Pb_param_1];
	ld.param.u64 	%rd7, [_Z16lista_pierwszychPyS_Pb_param_2];
	cvta.to.global.u64 	%rd9, %rd8;
	mov.u32 	%r1, %ctaid.x;
	mov.u32 	%r2, %ntid.x;
	mov.u32 	%r3, %tid.x;
	mad.lo.s32 	%r4, %r1, %r2, %r3;
	cvt.u64.u32 	%rd1, %r4;
	ld.global.u64 	%rd10, [%rd9];
	add.s64 	%rd11, %rd10, 100;
	setp.le.u64 	%p1, %rd11, %rd1;
	setp.lt.u32 	%p2, %r4, 3;
	or.pred  	%p3, %p2, %p1;
	and.b32  	%r5, %r4, 1;
	setp.eq.b32 	%p4, %r5, 1;
	not.pred 	%p5, %p4;
	or.pred  	%p6, %p5, %p3;
	@%p6 bra 	$L__BB0_6;
	cvta.to.global.u64 	%rd12, %rd6;
	ld.global.u64 	%rd2, [%rd12];
	and.b64  	%rd13, %rd2, -4294967296;
	setp.ne.s64 	%p7, %rd13, 0;
	@%p7 bra 	$L__BB0_3;
	cvt.u32.u64 	%r6, %rd1;
	cvt.u32.u64 	%r7, %rd2;
	rem.u32 	%r8, %r7, %r6;
	cvt.u64.u32 	%rd15, %r8;
	bra.uni 	$L__BB0_4;
$L__BB0_3:
	rem.u64 	%rd15, %rd2, %rd1;
$L__BB0_4:
	setp.ne.s64 	%p8, %rd15, 0;
	@%p8 bra 	$L__BB0_6;
	cvta.to.global.u64 	%rd14, %rd7;
	mov.b16 	%rs1, 1;
	st.global.u8 	[%rd14], %rs1;
$L__BB0_6:
	ret;

}


// ===== COMPILED SASS (sm_100) =====

	.target	sm_100

	.elftype	@"ET_EXEC"


//--------------------- .note.nv.tkinfo           --------------------------
	.section	.note.nv.tkinfo,"",@"SHT_NOTE"
	.sectionflags	@"SHF_NOTE_NV_TKINFO"
	.tkinfo
        /*0018*/ 	.word	0x00000002
        /*0030*/ 	.string	""
        /*0030*/ 	.string	"ptxas"
        /*0030*/ 	.string	"Cuda compilation tools, release 13.0, V13.0.88"
        /*0030*/ 	.string	"Build cuda_13.0.r13.0/compiler.36424714_0"
        /*0030*/ 	.string	"-arch sm_100 -m 64 "



//--------------------- .note.nv.cuinfo           --------------------------
	.section	.note.nv.cuinfo,"",@"SHT_NOTE"
	.sectionflags	@"SHF_NOTE_NV_CUINFO"
        /*0018*/ 	.short	0x0002
        /*001a*/ 	.short	0x0064
        /*001c*/ 	.short	0x0082
	.zero		2


//--------------------- .nv.info                  --------------------------
	.section	.nv.info,"",@"SHT_CUDA_INFO"
	.align	4


	//----- nvinfo : EIATTR_REGCOUNT
	.align		4
        /*0000*/ 	.byte	0x04, 0x2f
        /*0002*/ 	.short	(.L_1 - .L_0)
	.align		4
.L_0:
        /*0004*/ 	.word	index@(_Z16lista_pierwszychPyS_Pb)
        /*0008*/ 	.word	0x00000012


	//----- nvinfo : EIATTR_FRAME_SIZE
	.align		4
.L_1:
        /*000c*/ 	.byte	0x04, 0x11
        /*000e*/ 	.short	(.L_3 - .L_2)
	.align		4
.L_2:
        /*0010*/ 	.word	index@($__internal_0_$__cuda_sm20_rem_u64)
        /*0014*/ 	.word	0x00000000


	//----- nvinfo : EIATTR_FRAME_SIZE
	.align		4
.L_3:
        /*0018*/ 	.byte	0x04, 0x11
        /*001a*/ 	.short	(.L_5 - .L_4)
	.align		4
.L_4:
        /*001c*/ 	.word	index@(_Z16lista_pierwszychPyS_Pb)
        /*0020*/ 	.word	0x00000000


	//----- nvinfo : EIATTR_MIN_STACK_SIZE
	.align		4
.L_5:
        /*0024*/ 	.byte	0x04, 0x12
        /*0026*/ 	.short	(.L_7 - .L_6)
	.align		4
.L_6:
        /*0028*/ 	.word	index@(_Z16lista_pierwszychPyS_Pb)
        /*002c*/ 	.word	0x00000000
.L_7:


//--------------------- .nv.compat                --------------------------
	.section	.nv.compat,"",@"SHT_CUDA_COMPAT_INFO"
	.align	4
        /*0000*/ 	.byte	0x02, 0x09, 0x00, 0x00, 0x02, 0x02, 0x01, 0x00, 0x02, 0x05, 0x05, 0x00, 0x03, 0x07, 0x01, 0x01
        /*0010*/ 	.byte	0x02, 0x03, 0x00, 0x00, 0x02, 0x06, 0x01, 0x00, 0x04, 0x0b, 0x08, 0x00, 0x09, 0x00, 0x00, 0x00
        /*0020*/ 	.byte	0x00, 0x00, 0x00, 0x00


//--------------------- .nv.info._Z16lista_pierwszychPyS_Pb --------------------------
	.section	.nv.info._Z16lista_pierwszychPyS_Pb,"",@"SHT_CUDA_INFO"
	.sectionflags	@""
	.align	4


	//----- nvinfo : EIATTR_CUDA_API_VERSION
	.align		4
        /*0000*/ 	.byte	0x04, 0x37
        /*0002*/ 	.short	(.L_9 - .L_8)
.L_8:
        /*0004*/ 	.word	0x00000082


	//----- nvinfo : EIATTR_KPARAM_INFO
	.align		4
.L_9:
        /*0008*/ 	.byte	0x04, 0x17
        /*000a*/ 	.short	(.L_11 - .L_10)
.L_10:
        /*000c*/ 	.word	0x00000000
        /*0010*/ 	.short	0x0002
        /*0012*/ 	.short	0x0010
        /*0014*/ 	.byte	0x00, 0xf5, 0x21, 0x00


	//----- nvinfo : EIATTR_KPARAM_INFO
	.align		4
.L_11:
        /*0018*/ 	.byte	0x04, 0x17
        /*001a*/ 	.short	(.L_13 - .L_12)
.L_12:
        /*001c*/ 	.word	0x00000000
        /*0020*/ 	.short	0x0001
        /*0022*/ 	.short	0x0008
        /*0024*/ 	.byte	0x00, 0xf5, 0x21, 0x00


	//----- nvinfo : EIATTR_KPARAM_INFO
	.align		4
.L_13:
        /*0028*/ 	.byte	0x04, 0x17
        /*002a*/ 	.short	(.L_15 - .L_14)
.L_14:
        /*002c*/ 	.word	0x00000000
        /*0030*/ 	.short	0x0000
        /*0032*/ 	.short	0x0000
        /*0034*/ 	.byte	0x00, 0xf5, 0x21, 0x00


	//----- nvinfo : EIATTR_SPARSE_MMA_MASK
	.align		4
.L_15:
        /*0038*/ 	.byte	0x03, 0x50
        /*003a*/ 	.short	0x0000


	//----- nvinfo : EIATTR_MAXREG_COUNT
	.align		4
        /*003c*/ 	.byte	0x03, 0x1b
        /*003e*/ 	.short	0x00ff


	//----- nvinfo : EIATTR_MERCURY_ISA_VERSION
	.align		4
        /*0040*/ 	.byte	0x03, 0x5f
        /*0042*/ 	.short	0x0101


	//----- nvinfo : EIATTR_VRC_CTA_INIT_COUNT
	.align		4
        /*0044*/ 	.byte	0x02, 0x4a
	.zero		1
	.zero		1


	//----- nvinfo : EIATTR_EXIT_INSTR_OFFSETS
	.align		4
        /*0048*/ 	.byte	0x04, 0x1c
        /*004a*/ 	.short	(.L_17 - .L_16)


	//   ....[0]....
.L_16:
        /*004c*/ 	.word	0x000000f0


	//   ....[1]....
        /*0050*/ 	.word	0x000002c0


	//   ....[2]....
        /*0054*/ 	.word	0x00000300


	//----- nvinfo : EIATTR_CRS_STACK_SIZE
	.align		4
.L_17:
        /*0058*/ 	.byte	0x04, 0x1e
        /*005a*/ 	.short	(.L_19 - .L_18)
.L_18:
        /*005c*/ 	.word	0x00000000


	//----- nvinfo : EIATTR_CBANK_PARAM_SIZE
	.align		4
.L_19:
        /*0060*/ 	.byte	0x03, 0x19
        /*0062*/ 	.short	0x0018


	//----- nvinfo : EIATTR_PARAM_CBANK
	.align		4
        /*0064*/ 	.byte	0x04, 0x0a
        /*0066*/ 	.short	(.L_21 - .L_20)
	.align		4
.L_20:
        /*0068*/ 	.word	index@(.nv.constant0._Z16lista_pierwszychPyS_Pb)
        /*006c*/ 	.short	0x0380
        /*006e*/ 	.short	0x0018


	//----- nvinfo : EIATTR_SW_WAR
	.align		4
.L_21:
        /*0070*/ 	.byte	0x04, 0x36
        /*0072*/ 	.short	(.L_23 - .L_22)
.L_22:
        /*0074*/ 	.word	0x00000008
.L_23:


//--------------------- .nv.callgraph             --------------------------
	.section	.nv.callgraph,"",@"SHT_CUDA_CALLGRAPH"
	.align	4
	.sectionentsize	8
	.align		4
        /*0000*/ 	.word	0x00000000
	.align		4
        /*0004*/ 	.word	0xffffffff
	.align		4
        /*0008*/ 	.word	0x00000000
	.align		4
        /*000c*/ 	.word	0xfffffffe
	.align		4
        /*0010*/ 	.word	0x00000000
	.align		4
        /*0014*/ 	.word	0xfffffffd
	.align		4
        /*0018*/ 	.word	0x00000000
	.align		4
        /*001c*/ 	.word	0xfffffffc


//--------------------- .text._Z16lista_pierwszychPyS_Pb --------------------------
	.section	.text._Z16lista_pierwszychPyS_Pb,"ax",@progbits
	.align	128
        .global         _Z16lista_pierwszychPyS_Pb
        .type           _Z16lista_pierwszychPyS_Pb,@function
        .size           _Z16lista_pierwszychPyS_Pb,(.L_x_3 - _Z16lista_pierwszychPyS_Pb)
        .other          _Z16lista_pierwszychPyS_Pb,@"STO_CUDA_ENTRY STV_DEFAULT"
_Z16lista_pierwszychPyS_Pb:
.text._Z16lista_pierwszychPyS_Pb:
[----:B------:R-:W-:Y:S08]  /*0000*/  LDC R1, c[0x0][0x37c] ;  /* 0x0000df00ff017b82 */ /* 0x000ff00000000800 */
[----:B------:R-:W0:Y:S01]  /*0010*/  LDC.64 R2, c[0x0][0x380] ;  /* 0x0000e000ff027b82 */ /* 0x000e220000000a00 */
[----:B------:R-:W0:Y:S02]  /*0020*/  LDCU.64 UR4, c[0x0][0x358] ;  /* 0x00006b00ff0477ac */ /* 0x000e240008000a00 */
[----:B0-----:R-:W2:Y:S05]  /*0030*/  LDG.E.64 R2, desc[UR4][R2.64] ;  /* 0x0000000402027981 */ /* 0x001eaa000c1e1b00 */
[----:B------:R-:W0:Y:S01]  /*0040*/  S2UR UR6, SR_CTAID.X ;  /* 0x00000000000679c3 */ /* 0x000e220000002500 */
[----:B------:R-:W0:Y:S07]  /*0050*/  S2R R5, SR_TID.X ;  /* 0x0000000000057919 */ /* 0x000e2e0000002100 */
[----:B------:R-:W0:Y:S02]  /*0060*/  LDC R0, c[0x0][0x360] ;  /* 0x0000d800ff007b82 */ /* 0x000e240000000800 */
[----:B0-----:R-:W-:Y:S01]  /*0070*/  IMAD R0, R0, UR6, R5 ;  /* 0x0000000600007c24 */ /* 0x001fe2000f8e0205 */
[----:B--2---:R-:W-:-:S05]  /*0080*/  IADD3 R5, P0, PT, R2, 0x64, RZ ;  /* 0x0000006402057810 */ /* 0x004fca0007f1e0ff */
[----:B------:R-:W-:Y:S01]  /*0090*/  IMAD.X R4, RZ, RZ, R3, P0 ;  /* 0x000000ffff047224 */ /* 0x000fe200000e0603 */
[----:B------:R-:W-:-:S04]  /*00a0*/  ISETP.GT.U32.AND P0, PT, R5, R0, PT ;  /* 0x000000000500720c */ /* 0x000fc80003f04070 */
[----:B------:R-:W-:Y:S02]  /*00b0*/  ISETP.GT.U32.AND.EX P0, PT, R4, RZ, PT, P0 ;  /* 0x000000ff0400720c */ /* 0x000fe40003f04100 */
[C---:B------:R-:W-:Y:S02]  /*00c0*/  LOP3.LUT R4, R0.reuse, 0x1, RZ, 0xc0, !PT ;  /* 0x0000000100047812 */ /* 0x040fe400078ec0ff */
[----:B------:R-:W-:-:S04]  /*00d0*/  ISETP.LT.U32.OR P0, PT, R0, 0x3, !P0 ;  /* 0x000000030000780c */ /* 0x000fc80004701470 */
[----:B------:R-:W-:-:S13]  /*00e0*/  ISETP.NE.U32.OR P0, PT, R4, 0x1, P0 ;  /* 0x000000010400780c */ /* 0x000fda0000705470 */
[----:B------:R-:W-:Y:S05]  /*00f0*/  @P0 EXIT ;  /* 0x000000000000094d */ /* 0x000fea0003800000 */
[----:B------:R-:W0:Y:S02]  /*0100*/  LDC.64 R2, c[0x0][0x388] ;  /* 0x0000e200ff027b82 */ /* 0x000e240000000a00 */
[----:B0-----:R-:W2:Y:S02]  /*0110*/  LDG.E.64 R2, desc[UR4][R2.64] ;  /* 0x0000000402027981 */ /* 0x001ea4000c1e1b00 */
[----:B--2---:R-:W-:-:S13]  /*0120*/  ISETP.NE.U32.AND P0, PT, R3, RZ, PT ;  /* 0x000000ff0300720c */ /* 0x004fda0003f05070 */
[----:B------:R-:W-:Y:S05]  /*0130*/  @P0 BRA `(.L_x_0) ;  /* 0x0000000000500947 */ /* 0x000fea0003800000 */
[----:B------:R-:W0:Y:S01]  /*0140*/  I2F.U32.RP R3, R0 ;  /* 0x0000000000037306 */ /* 0x000e220000209000 */
[----:B------:R-:W-:Y:S01]  /*0150*/  IMAD.MOV R7, RZ, RZ, -R0 ;  /* 0x000000ffff077224 */ /* 0x000fe200078e0a00 */
[----:B------:R-:W-:-:S06]  /*0160*/  ISETP.NE.U32.AND P1, PT, R0, RZ, PT ;  /* 0x000000ff0000720c */ /* 0x000fcc0003f25070 */
[----:B0-----:R-:W0:Y:S02]  /*0170*/  MUFU.RCP R3, R3 ;  /* 0x0000000300037308 */ /* 0x001e240000001000 */
[----:B0-----:R-:W-:-:S06]  /*0180*/  VIADD R4, R3, 0xffffffe ;  /* 0x0ffffffe03047836 */ /* 0x001fcc0000000000 */
[----:B------:R0:W1:Y:S02]  /*0190*/  F2I.FTZ.U32.TRUNC.NTZ R5, R4 ;  /* 0x0000000400057305 */ /* 0x000064000021f000 */
[----:B0-----:R-:W-:Y:S02]  /*01a0*/  IMAD.MOV.U32 R4, RZ, RZ, RZ ;  /* 0x000000ffff047224 */ /* 0x001fe400078e00ff */
[----:B-1----:R-:W-:-:S04]  /*01b0*/  IMAD R7, R7, R5, RZ ;  /* 0x0000000507077224 */ /* 0x002fc800078e02ff */
[----:B------:R-:W-:-:S06]  /*01c0*/  IMAD.HI.U32 R5, R5, R7, R4 ;  /* 0x0000000705057227 */ /* 0x000fcc00078e0004 */
[----:B------:R-:W-:-:S05]  /*01d0*/  IMAD.HI.U32 R5, R5, R2, RZ ;  /* 0x0000000205057227 */ /* 0x000fca00078e00ff */
[----:B------:R-:W-:-:S05]  /*01e0*/  IADD3 R5, PT, PT, -R5, RZ, RZ ;  /* 0x000000ff05057210 */ /* 0x000fca0007ffe1ff */
[----:B------:R-:W-:-:S05]  /*01f0*/  IMAD R5, R0, R5, R2 ;  /* 0x0000000500057224 */ /* 0x000fca00078e0202 */
[----:B------:R-:W-:-:S13]  /*0200*/  ISETP.GE.U32.AND P0, PT, R5, R0, PT ;  /* 0x000000000500720c */ /* 0x000fda0003f06070 */
[----:B------:R-:W-:-:S05]  /*0210*/  @P0 IMAD.IADD R5, R5, 0x1, -R0 ;  /* 0x0000000105050824 */ /* 0x000fca00078e0a00 */
[----:B------:R-:W-:-:S13]  /*0220*/  ISETP.GE.U32.AND P0, PT, R5, R0, PT ;  /* 0x000000000500720c */ /* 0x000fda0003f06070 */
[----:B------:R-:W-:Y:S01]  /*0230*/  @P0 IMAD.IADD R5, R5, 0x1, -R0 ;  /* 0x0000000105050824 */ /* 0x000fe200078e0a00 */
[----:B------:R-:W-:-:S04]  /*0240*/  @!P1 LOP3.LUT R5, RZ, R0, RZ, 0x33, !PT ;  /* 0x00000000ff059212 */ /* 0x000fc800078e33ff */
[----:B------:R-:W-:-:S04]  /*0250*/  ISETP.NE.U32.AND P0, PT, R5, RZ, PT ;  /* 0x000000ff0500720c */ /* 0x000fc80003f05070 */
[----:B------:R-:W-:Y:S01]  /*0260*/  ISETP.NE.AND.EX P0, PT, RZ, RZ, PT, P0 ;  /* 0x000000ffff00720c */ /* 0x000fe20003f05300 */
[----:B------:R-:W-:-:S12]  /*0270*/  BRA `(.L_x_1) ;  /* 0x0000000000107947 */ /* 0x000fd80003800000 */
.L_x_0:
[----:B------:R-:W-:-:S07]  /*0280*/  MOV R4, 0x2a0 ;  /* 0x000002a000047802 */ /* 0x000fce0000000f00 */
[----:B------:R-:W-:Y:S05]  /*0290*/  CALL.REL.NOINC `($__internal_0_$__cuda_sm20_rem_u64) ;  /* 0x00000000001c7944 */ /* 0x000fea0003c00000 */
[----:B------:R-:W-:-:S04]  /*02a0*/  ISETP.NE.U32.AND P0, PT, R0, RZ, PT ;  /* 0x000000ff0000720c */ /* 0x000fc80003f05070 */
[----:B------:R-:W-:-:S13]  /*02b0*/  ISETP.NE.AND.EX P0, PT, R2, RZ, PT, P0 ;  /* 0x000000ff0200720c */ /* 0x000fda0003f05300 */
.L_x_1:
[----:B------:R-:W-:Y:S05]  /*02c0*/  @P0 EXIT ;  /* 0x000000000000094d */ /* 0x000fea0003800000 */
[----:B------:R-:W0:Y:S01]  /*02d0*/  LDC.64 R2, c[0x0][0x390] ;  /* 0x0000e400ff027b82 */ /* 0x000e220000000a00 */
[----:B------:R-:W-:-:S05]  /*02e0*/  IMAD.MOV.U32 R0, RZ, RZ, 0x1 ;  /* 0x00000001ff007424 */ /* 0x000fca00078e00ff */
[----:B0-----:R-:W-:Y:S01]  /*02f0*/  STG.E.U8 desc[UR4][R2.64], R0 ;  /* 0x0000000002007986 */ /* 0x001fe2000c101104 */
[----:B------:R-:W-:Y:S05]  /*0300*/  EXIT ;  /* 0x000000000000794d */ /* 0x000fea0003800000 */
        .weak           $__internal_0_$__cuda_sm20_rem_u64
        .type           $__internal_0_$__cuda_sm20_rem_u64,@function
        .size           $__internal_0_$__cuda_sm20_rem_u64,(.L_x_3 - $__internal_0_$__cuda_sm20_rem_u64)
$__internal_0_$__cuda_sm20_rem_u64:
[----:B------:R-:W-:Y:S01]  /*0310*/  MOV R10, R0 ;  /* 0x00000000000a7202 */ /* 0x000fe20000000f00 */
[----:B------:R-:W-:-:S04]  /*0320*/  IMAD.MOV.U32 R11, RZ, RZ, RZ ;  /* 0x000000ffff0b7224 */ /* 0x000fc800078e00ff */
[----:B------:R-:W0:Y:S08]  /*0330*/  I2F.U64.RP R5, R10 ;  /* 0x0000000a00057312 */ /* 0x000e300000309000 */
[----:B0-----:R-:W0:Y:S02]  /*0340*/  MUFU.RCP R5, R5 ;  /* 0x0000000500057308 */ /* 0x001e240000001000 */
[----:B0-----:R-:W-:-:S06]  /*0350*/  VIADD R6, R5, 0x1ffffffe ;  /* 0x1ffffffe05067836 */ /* 0x001fcc0000000000 */
[----:B------:R-:W0:Y:S02]  /*0360*/  F2I.U64.TRUNC R6, R6 ;  /* 0x0000000600067311 */ /* 0x000e24000020d800 */
[----:B0-----:R-:W-:-:S04]  /*0370*/  IMAD.WIDE.U32 R8, R6, R0, RZ ;  /* 0x0000000006087225 */ /* 0x001fc800078e00ff */
[----:B------:R-:W-:Y:S01]  /*0380*/  IMAD R9, R7, R0, R9 ;  /* 0x0000000007097224 */ /* 0x000fe200078e0209 */
[----:B------:R-:W-:-:S05]  /*0390*/  IADD3 R13, P0, PT, RZ, -R8, RZ ;  /* 0x80000008ff0d7210 */ /* 0x000fca0007f1e0ff */
[----:B------:R-:W-:-:S04]  /*03a0*/  IMAD.HI.U32 R8, R6, R13, RZ ;  /* 0x0000000d06087227 */ /* 0x000fc800078e00ff */
[----:B------:R-:W-:Y:S01]  /*03b0*/  IMAD.X R15, RZ, RZ, ~R9, P0 ;  /* 0x000000ffff0f7224 */ /* 0x000fe200000e0e09 */
[----:B------:R-:W-:-:S03]  /*03c0*/  MOV R9, R6 ;  /* 0x0000000600097202 */ /* 0x000fc60000000f00 */
[-C--:B------:R-:W-:Y:S02]  /*03d0*/  IMAD R11, R7, R15.reuse, RZ ;  /* 0x0000000f070b7224 */ /* 0x080fe400078e02ff */
[----:B------:R-:W-:-:S04]  /*03e0*/  IMAD.WIDE.U32 R8, P0, R6, R15, R8 ;  /* 0x0000000f06087225 */ /* 0x000fc80007800008 */
[----:B------:R-:W-:-:S04]  /*03f0*/  IMAD.HI.U32 R5, R7, R15, RZ ;  /* 0x0000000f07057227 */ /* 0x000fc800078e00ff */
[----:B------:R-:W-:-:S04]  /*0400*/  IMAD.HI.U32 R8, P1, R7, R13, R8 ;  /* 0x0000000d07087227 */ /* 0x000fc80007820008 */
[----:B------:R-:W-:Y:S01]  /*0410*/  IMAD.X R5, R5, 0x1, R7, P0 ;  /* 0x0000000105057824 */ /* 0x000fe200000e0607 */
[----:B------:R-:W-:-:S04]  /*0420*/  IADD3 R9, P2, PT, R11, R8, RZ ;  /* 0x000000080b097210 */ /* 0x000fc80007f5e0ff */
[----:B------:R-:W-:Y:S01]  /*0430*/  IADD3.X R5, PT, PT, RZ, RZ, R5, P2, P1 ;  /* 0x000000ffff057210 */ /* 0x000fe200017e2405 */
[----:B------:R-:W-:-:S03]  /*0440*/  IMAD.WIDE.U32 R6, R9, R0, RZ ;  /* 0x0000000009067225 */ /* 0x000fc600078e00ff */
[----:B------:R-:W-:Y:S01]  /*0450*/  IADD3 R11, P0, PT, RZ, -R6, RZ ;  /* 0x80000006ff0b7210 */ /* 0x000fe20007f1e0ff */
[----:B------:R-:W-:Y:S02]  /*0460*/  IMAD R6, R5, R0, R7 ;  /* 0x0000000005067224 */ /* 0x000fe400078e0207 */
[----:B------:R-:W-:Y:S02]  /*0470*/  HFMA2 R7, -RZ, RZ, 0, 0 ;  /* 0x00000000ff077431 */ /* 0x000fe400000001ff */
[----:B------:R-:W-:-:S04]  /*0480*/  IMAD.HI.U32 R8, R9, R11, RZ ;  /* 0x0000000b09087227 */ /* 0x000fc800078e00ff */
[----:B------:R-:W-:-:S04]  /*0490*/  IMAD.X R6, RZ, RZ, ~R6, P0 ;  /* 0x000000ffff067224 */ /* 0x000fc800000e0e06 */
[----:B------:R-:W-:-:S04]  /*04a0*/  IMAD.WIDE.U32 R8, P0, R9, R6, R8 ;  /* 0x0000000609087225 */ /* 0x000fc80007800008 */
[C---:B------:R-:W-:Y:S02]  /*04b0*/  IMAD R10, R5.reuse, R6, RZ ;  /* 0x00000006050a7224 */ /* 0x040fe400078e02ff */
[----:B------:R-:W-:-:S04]  /*04c0*/  IMAD.HI.U32 R9, P1, R5, R11, R8 ;  /* 0x0000000b05097227 */ /* 0x000fc80007820008 */
[----:B------:R-:W-:Y:S01]  /*04d0*/  IMAD.HI.U32 R6, R5, R6, RZ ;  /* 0x0000000605067227 */ /* 0x000fe200078e00ff */
[----:B------:R-:W-:-:S03]  /*04e0*/  IADD3 R9, P2, PT, R10, R9, RZ ;  /* 0x000000090a097210 */ /* 0x000fc60007f5e0ff */
[----:B------:R-:W-:Y:S02]  /*04f0*/  IMAD.X R5, R6, 0x1, R5, P0 ;  /* 0x0000000106057824 */ /* 0x000fe400000e0605 */
[----:B------:R-:W-:-:S03]  /*0500*/  IMAD.HI.U32 R6, R9, R2, RZ ;  /* 0x0000000209067227 */ /* 0x000fc600078e00ff */
[----:B------:R-:W-:Y:S01]  /*0510*/  IADD3.X R5, PT, PT, RZ, RZ, R5, P2, P1 ;  /* 0x000000ffff057210 */ /* 0x000fe200017e2405 */
[----:B------:R-:W-:-:S04]  /*0520*/  IMAD.WIDE.U32 R6, R9, R3, R6 ;  /* 0x0000000309067225 */ /* 0x000fc800078e0006 */
[C---:B------:R-:W-:Y:S02]  /*0530*/  IMAD R8, R5.reuse, R3, RZ ;  /* 0x0000000305087224 */ /* 0x040fe400078e02ff */
[----:B------:R-:W-:-:S04]  /*0540*/  IMAD.HI.U32 R7, P0, R5, R2, R6 ;  /* 0x0000000205077227 */ /* 0x000fc80007800006 */
[----:B------:R-:W-:Y:S01]  /*0550*/  IMAD.HI.U32 R5, R5, R3, RZ ;  /* 0x0000000305057227 */ /* 0x000fe200078e00ff */
[----:B------:R-:W-:-:S03]  /*0560*/  IADD3 R7, P1, PT, R8, R7, RZ ;  /* 0x0000000708077210 */ /* 0x000fc60007f3e0ff */
[----:B------:R-:W-:Y:S02]  /*0570*/  IMAD.X R5, RZ, RZ, R5, P0 ;  /* 0x000000ffff057224 */ /* 0x000fe400000e0605 */
[----:B------:R-:W-:-:S04]  /*0580*/  IMAD.WIDE.U32 R6, R7, R0, RZ ;  /* 0x0000000007067225 */ /* 0x000fc800078e00ff */
[----:B------:R-:W-:-:S04]  /*0590*/  IMAD.X R5, RZ, RZ, R5, P1 ;  /* 0x000000ffff057224 */ /* 0x000fc800008e0605 */
[----:B------:R-:W-:Y:S01]  /*05a0*/  IMAD R8, R5, R0, R7 ;  /* 0x0000000005087224 */ /* 0x000fe200078e0207 */
[----:B------:R-:W-:-:S04]  /*05b0*/  IADD3 R7, P0, PT, -R6, R2, RZ ;  /* 0x0000000206077210 */ /* 0x000fc80007f1e1ff */
[----:B------:R-:W-:Y:S02]  /*05c0*/  IADD3.X R3, PT, PT, ~R8, R3, RZ, P0, !PT ;  /* 0x0000000308037210 */ /* 0x000fe400007fe5ff */
[----:B------:R-:W-:Y:S02]  /*05d0*/  ISETP.GE.U32.AND P0, PT, R7, R0, PT ;  /* 0x000000000700720c */ /* 0x000fe40003f06070 */
[-C--:B------:R-:W-:Y:S02]  /*05e0*/  IADD3 R5, P1, PT, -R0, R7.reuse, RZ ;  /* 0x0000000700057210 */ /* 0x080fe40007f3e1ff */
[C---:B------:R-:W-:Y:S02]  /*05f0*/  ISETP.GE.U32.AND.EX P0, PT, R3.reuse, RZ, PT, P0 ;  /* 0x000000ff0300720c */ /* 0x040fe40003f06100 */
[----:B------:R-:W-:Y:S02]  /*0600*/  IADD3.X R6, PT, PT, R3, -0x1, RZ, P1, !PT ;  /* 0xffffffff03067810 */ /* 0x000fe40000ffe4ff */
[----:B------:R-:W-:-:S02]  /*0610*/  SEL R5, R5, R7, P0 ;  /* 0x0000000705057207 */ /* 0x000fc40000000000 */
[----:B------:R-:W-:Y:S02]  /*0620*/  SEL R6, R6, R3, P0 ;  /* 0x0000000306067207 */ /* 0x000fe40000000000 */
[----:B------:R-:W-:Y:S02]  /*0630*/  ISETP.GE.U32.AND P0, PT, R5, R0, PT ;  /* 0x000000000500720c */ /* 0x000fe40003f06070 */
[----:B------:R-:W-:Y:S02]  /*0640*/  IADD3 R2, P2, PT, -R0, R5, RZ ;  /* 0x0000000500027210 */ /* 0x000fe40007f5e1ff */
[----:B------:R-:W-:Y:S02]  /*0650*/  ISETP.GE.U32.AND.EX P0, PT, R6, RZ, PT, P0 ;  /* 0x000000ff0600720c */ /* 0x000fe40003f06100 */
[----:B------:R-:W-:Y:S02]  /*0660*/  ISETP.NE.U32.AND P1, PT, R0, RZ, PT ;  /* 0x000000ff0000720c */ /* 0x000fe40003f25070 */
[----:B------:R-:W-:-:S02]  /*0670*/  IADD3.X R3, PT, PT, R6, -0x1, RZ, P2, !PT ;  /* 0xffffffff06037810 */ /* 0x000fc400017fe4ff */
[----:B------:R-:W-:Y:S01]  /*0680*/  SEL R0, R2, R5, P0 ;  /* 0x0000000502007207 */ /* 0x000fe20000000000 */
[----:B------:R-:W-:Y:S01]  /*0690*/  IMAD.MOV.U32 R5, RZ, RZ, 0x0 ;  /* 0x00000000ff057424 */ /* 0x000fe200078e00ff */
[----:B------:R-:W-:Y:S02]  /*06a0*/  ISETP.NE.AND.EX P1, PT, RZ, RZ, PT, P1 ;  /* 0x000000ffff00720c */ /* 0x000fe40003f25310 */
[----:B------:R-:W-:Y:S02]  /*06b0*/  SEL R2, R3, R6, P0 ;  /* 0x0000000603027207 */ /* 0x000fe40000000000 */
[----:B------:R-:W-:Y:S02]  /*06c0*/  SEL R0, R0, 0xffffffff, P1 ;  /* 0xffffffff00007807 */ /* 0x000fe40000800000 */
[----:B------:R-:W-:Y:S01]  /*06d0*/  SEL R2, R2, 0xffffffff, P1 ;  /* 0xffffffff02027807 */ /* 0x000fe20000800000 */
[----:B------:R-:W-:Y:S06]  /*06e0*/  RET.REL.NODEC R4 `(_Z16lista_pierwszychPyS_Pb) ;  /* 0xfffffff804447950 */ /* 0x000fec0003c3ffff */
.L_x_2:
[----:B------:R-:W-:-:S00]  /*06f0*/  BRA `(.L_x_2) ;  /* 0xfffffffc00fc7947 */ /* 0x000fc0000383ffff */
[----:B------:R-:W-:-:S00]  /*0700*/  NOP ;  /* 0x0000000000007918 */ /* 0x000fc00000000000 */
[----:B------:R-:W-:-:S00]  /*0710*/  NOP ;  /* 0x0000000000007918 */ /* 0x000fc00000000000 */
[----:B------:R-:W-:-:S00]  /*0720*/  NOP ;  /* 0x0000000000007918 */ /* 0x000fc00000000000 */
[----:B------:R-:W-:-:S00]  /*0730*/  NOP ;  /* 0x0000000000007918 */ /* 0x000fc00000000000 */
[----:B------:R-:W-:-:S00]  /*0740*/  NOP ;  /* 0x0000000000007918 */ /* 0x000fc00000000000 */
[----:B------:R-:W-:-:S00]  /*0750*/  NOP ;  /* 0x0000000000007918 */ /* 0x000fc00000000000 */
[----:B------:R-:W-:-:S00]  /*0760*/  NOP ;  /* 0x0000000000007918 */ /* 0x000fc00000000000 */
[----:B------:R-:W-:-:S00]  /*0770*/  NOP ;  /* 0x0000000000007918 */ /* 0x000fc00000000000 */
.L_x_3:


//--------------------- .nv.shared.reserved.0     --------------------------
	.section	.nv.shared.reserved.0,"aw",@nobits
	.weak		__nv_reservedSMEM_offset_0_alias
	.size		__nv_reservedSMEM_offset_0_alias, 0, 64
	.other		__nv_reservedSMEM_offset_0_alias,@"STO_CUDA_RESERVED_SHARED STV_DEFAULT"
__nv_reservedSMEM_offset_0_alias:
	.zero		0
	.zero		64


//--------------------- .nv.constant0._Z16lista_pierwszychPyS_Pb --------------------------
	.section	.nv.constant0._Z16lista_pierwszychPyS_Pb,"a",@progbits
	.sectionflags	@""
	.align	4
.nv.constant0._Z16lista_pierwszychPyS_Pb:
	.zero		920


//--------------------- SYMBOLS --------------------------

	.type		.nv.reservedSmem.offset0,@object
	.size		.nv.reservedSmem.offset0,0x4
